//
// Generated by NVIDIA NVVM Compiler
//
// Compiler Build ID: CL-36424714
// Cuda compilation tools, release 13.0, V13.0.88
// Based on NVVM 20.0.0
//

.version 9.0
.target sm_100
.address_size 64

	// .globl	_Z24compute_squared_distancePKfiS0_iiPf
// _ZZ24compute_squared_distancePKfiS0_iiPfE8shared_A has been demoted
// _ZZ24compute_squared_distancePKfiS0_iiPfE8shared_B has been demoted
// _ZZ24compute_squared_distancePKfiS0_iiPfE6base_A has been demoted
// _ZZ24compute_squared_distancePKfiS0_iiPfE6base_B has been demoted

.visible .entry _Z24compute_squared_distancePKfiS0_iiPf(
	.param .u64 .ptr .align 1 _Z24compute_squared_distancePKfiS0_iiPf_param_0,
	.param .u32 _Z24compute_squared_distancePKfiS0_iiPf_param_1,
	.param .u64 .ptr .align 1 _Z24compute_squared_distancePKfiS0_iiPf_param_2,
	.param .u32 _Z24compute_squared_distancePKfiS0_iiPf_param_3,
	.param .u32 _Z24compute_squared_distancePKfiS0_iiPf_param_4,
	.param .u64 .ptr .align 1 _Z24compute_squared_distancePKfiS0_iiPf_param_5
)
{
	.reg .pred 	%p<13>;
	.reg .b32 	%r<44>;
	.reg .b32 	%f<83>;
	.reg .b64 	%rd<13>;
	// demoted variable
	.shared .align 4 .b8 _ZZ24compute_squared_distancePKfiS0_iiPfE8shared_A[1024];
	// demoted variable
	.shared .align 4 .b8 _ZZ24compute_squared_distancePKfiS0_iiPfE8shared_B[1024];
	// demoted variable
	.shared .align 4 .u32 _ZZ24compute_squared_distancePKfiS0_iiPfE6base_A;
	// demoted variable
	.shared .align 4 .u32 _ZZ24compute_squared_distancePKfiS0_iiPfE6base_B;
	ld.param.u64 	%rd3, [_Z24compute_squared_distancePKfiS0_iiPf_param_0];
	ld.param.u32 	%r15, [_Z24compute_squared_distancePKfiS0_iiPf_param_1];
	ld.param.u64 	%rd4, [_Z24compute_squared_distancePKfiS0_iiPf_param_2];
	ld.param.u32 	%r16, [_Z24compute_squared_distancePKfiS0_iiPf_param_3];
	ld.param.u32 	%r17, [_Z24compute_squared_distancePKfiS0_iiPf_param_4];
	ld.param.u64 	%rd5, [_Z24compute_squared_distancePKfiS0_iiPf_param_5];
	mov.u32 	%r18, %ctaid.x;
	shl.b32 	%r19, %r18, 4;
	st.shared.u32 	[_ZZ24compute_squared_distancePKfiS0_iiPfE6base_A], %r19;
	mov.u32 	%r20, %ctaid.y;
	shl.b32 	%r1, %r20, 4;
	st.shared.u32 	[_ZZ24compute_squared_distancePKfiS0_iiPfE6base_B], %r1;
	mov.u32 	%r2, %tid.x;
	mov.u32 	%r3, %tid.y;
	add.s32 	%r4, %r19, %r3;
	add.s32 	%r5, %r1, %r2;
	setp.lt.s32 	%p2, %r17, 1;
	mov.f32 	%f81, 0f00000000;
	@%p2 bra 	$L__BB0_11;
	setp.lt.s32 	%p3, %r5, %r16;
	setp.lt.s32 	%p4, %r4, %r15;
	shl.b32 	%r23, %r3, 6;
	mov.u32 	%r24, _ZZ24compute_squared_distancePKfiS0_iiPfE8shared_A;
	add.s32 	%r6, %r24, %r23;
	shl.b32 	%r25, %r2, 2;
	add.s32 	%r7, %r6, %r25;
	mov.u32 	%r26, _ZZ24compute_squared_distancePKfiS0_iiPfE8shared_B;
	add.s32 	%r27, %r26, %r23;
	add.s32 	%r8, %r27, %r25;
	and.pred  	%p1, %p4, %p3;
	shl.b32 	%r28, %r2, 6;
	add.s32 	%r9, %r26, %r28;
	add.s32 	%r10, %r1, %r3;
	cvta.to.global.u64 	%rd1, %rd3;
	cvta.to.global.u64 	%rd2, %rd4;
	mov.f32 	%f81, 0f00000000;
	mov.b32 	%r43, 0;
	not.pred 	%p8, %p1;
	mov.u32 	%r42, %r2;
$L__BB0_2:
	setp.ge.s32 	%p5, %r42, %r17;
	mov.f32 	%f80, 0f00000000;
	@%p5 bra 	$L__BB0_7;
	setp.ge.s32 	%p6, %r4, %r15;
	mov.f32 	%f79, 0f00000000;
	@%p6 bra 	$L__BB0_5;
	ld.shared.u32 	%r30, [_ZZ24compute_squared_distancePKfiS0_iiPfE6base_A];
	add.s32 	%r31, %r30, %r3;
	mad.lo.s32 	%r32, %r31, %r17, %r42;
	mul.wide.s32 	%rd6, %r32, 4;
	add.s64 	%rd7, %rd1, %rd6;
	ld.global.nc.f32 	%f79, [%rd7];
$L__BB0_5:
	setp.ge.s32 	%p7, %r10, %r16;
	st.shared.f32 	[%r7], %f79;
	@%p7 bra 	$L__BB0_8;
	ld.shared.u32 	%r33, [_ZZ24compute_squared_distancePKfiS0_iiPfE6base_B];
	add.s32 	%r34, %r33, %r3;
	mad.lo.s32 	%r35, %r34, %r17, %r42;
	mul.wide.s32 	%rd8, %r35, 4;
	add.s64 	%rd9, %rd2, %rd8;
	ld.global.nc.f32 	%f80, [%rd9];
	bra.uni 	$L__BB0_8;
$L__BB0_7:
	mov.b32 	%r29, 0;
	st.shared.u32 	[%r7], %r29;
$L__BB0_8:
	st.shared.f32 	[%r8], %f80;
	bar.sync 	0;
	@%p8 bra 	$L__BB0_10;
	ld.shared.f32 	%f14, [%r6];
	ld.shared.f32 	%f15, [%r9];
	sub.f32 	%f16, %f14, %f15;
	fma.rn.f32 	%f17, %f16, %f16, %f81;
	ld.shared.f32 	%f18, [%r6+4];
	ld.shared.f32 	%f19, [%r9+4];
	sub.f32 	%f20, %f18, %f19;
	fma.rn.f32 	%f21, %f20, %f20, %f17;
	ld.shared.f32 	%f22, [%r6+8];
	ld.shared.f32 	%f23, [%r9+8];
	sub.f32 	%f24, %f22, %f23;
	fma.rn.f32 	%f25, %f24, %f24, %f21;
	ld.shared.f32 	%f26, [%r6+12];
	ld.shared.f32 	%f27, [%r9+12];
	sub.f32 	%f28, %f26, %f27;
	fma.rn.f32 	%f29, %f28, %f28, %f25;
	ld.shared.f32 	%f30, [%r6+16];
	ld.shared.f32 	%f31, [%r9+16];
	sub.f32 	%f32, %f30, %f31;
	fma.rn.f32 	%f33, %f32, %f32, %f29;
	ld.shared.f32 	%f34, [%r6+20];
	ld.shared.f32 	%f35, [%r9+20];
	sub.f32 	%f36, %f34, %f35;
	fma.rn.f32 	%f37, %f36, %f36, %f33;
	ld.shared.f32 	%f38, [%r6+24];
	ld.shared.f32 	%f39, [%r9+24];
	sub.f32 	%f40, %f38, %f39;
	fma.rn.f32 	%f41, %f40, %f40, %f37;
	ld.shared.f32 	%f42, [%r6+28];
	ld.shared.f32 	%f43, [%r9+28];
	sub.f32 	%f44, %f42, %f43;
	fma.rn.f32 	%f45, %f44, %f44, %f41;
	ld.shared.f32 	%f46, [%r6+32];
	ld.shared.f32 	%f47, [%r9+32];
	sub.f32 	%f48, %f46, %f47;
	fma.rn.f32 	%f49, %f48, %f48, %f45;
	ld.shared.f32 	%f50, [%r6+36];
	ld.shared.f32 	%f51, [%r9+36];
	sub.f32 	%f52, %f50, %f51;
	fma.rn.f32 	%f53, %f52, %f52, %f49;
	ld.shared.f32 	%f54, [%r6+40];
	ld.shared.f32 	%f55, [%r9+40];
	sub.f32 	%f56, %f54, %f55;
	fma.rn.f32 	%f57, %f56, %f56, %f53;
	ld.shared.f32 	%f58, [%r6+44];
	ld.shared.f32 	%f59, [%r9+44];
	sub.f32 	%f60, %f58, %f59;
	fma.rn.f32 	%f61, %f60, %f60, %f57;
	ld.shared.f32 	%f62, [%r6+48];
	ld.shared.f32 	%f63, [%r9+48];
	sub.f32 	%f64, %f62, %f63;
	fma.rn.f32 	%f65, %f64, %f64, %f61;
	ld.shared.f32 	%f66, [%r6+52];
	ld.shared.f32 	%f67, [%r9+52];
	sub.f32 	%f68, %f66, %f67;
	fma.rn.f32 	%f69, %f68, %f68, %f65;
	ld.shared.f32 	%f70, [%r6+56];
	ld.shared.f32 	%f71, [%r9+56];
	sub.f32 	%f72, %f70, %f71;
	fma.rn.f32 	%f73, %f72, %f72, %f69;
	ld.shared.f32 	%f74, [%r6+60];
	ld.shared.f32 	%f75, [%r9+60];
	sub.f32 	%f76, %f74, %f75;
	fma.rn.f32 	%f81, %f76, %f76, %f73;
$L__BB0_10:
	bar.sync 	0;
	add.s32 	%r43, %r43, 16;
	add.s32 	%r42, %r42, 16;
	setp.lt.s32 	%p9, %r43, %r17;
	@%p9 bra 	$L__BB0_2;
$L__BB0_11:
	setp.ge.s32 	%p10, %r5, %r16;
	setp.ge.s32 	%p11, %r4, %r15;
	or.pred  	%p12, %p11, %p10;
	@%p12 bra 	$L__BB0_13;
	ld.shared.u32 	%r37, [_ZZ24compute_squared_distancePKfiS0_iiPfE6base_A];
	add.s32 	%r38, %r37, %r3;
	ld.shared.u32 	%r39, [_ZZ24compute_squared_distancePKfiS0_iiPfE6base_B];
	add.s32 	%r40, %r39, %r2;
	mad.lo.s32 	%r41, %r40, %r15, %r38;
	cvta.to.global.u64 	%rd10, %rd5;
	mul.wide.s32 	%rd11, %r41, 4;
	add.s64 	%rd12, %rd10, %rd11;
	st.global.f32 	[%rd12], %f81;
$L__BB0_13:
	ret;

}
	// .globl	_Z14insertion_sortiiiPiPf
.visible .entry _Z14insertion_sortiiiPiPf(
	.param .u32 _Z14insertion_sortiiiPiPf_param_0,
	.param .u32 _Z14insertion_sortiiiPiPf_param_1,
	.param .u32 _Z14insertion_sortiiiPiPf_param_2,
	.param .u64 .ptr .align 1 _Z14insertion_sortiiiPiPf_param_3,
	.param .u64 .ptr .align 1 _Z14insertion_sortiiiPiPf_param_4
)
{
	.reg .pred 	%p<9>;
	.reg .b32 	%r<24>;
	.reg .b32 	%f<4>;
	.reg .b64 	%rd<23>;

	ld.param.u32 	%r9, [_Z14insertion_sortiiiPiPf_param_0];
	ld.param.u32 	%r11, [_Z14insertion_sortiiiPiPf_param_1];
	ld.param.u32 	%r10, [_Z14insertion_sortiiiPiPf_param_2];
	ld.param.u64 	%rd4, [_Z14insertion_sortiiiPiPf_param_3];
	ld.param.u64 	%rd5, [_Z14insertion_sortiiiPiPf_param_4];
	mov.u32 	%r12, %ctaid.x;
	mov.u32 	%r13, %ntid.x;
	mov.u32 	%r14, %tid.x;
	mad.lo.s32 	%r1, %r12, %r13, %r14;
	setp.ge.s32 	%p1, %r1, %r11;
	@%p1 bra 	$L__BB1_11;
	cvta.to.global.u64 	%rd6, %rd4;
	cvta.to.global.u64 	%rd7, %rd5;
	mul.lo.s32 	%r15, %r10, %r1;
	mul.wide.s32 	%rd8, %r15, 4;
	add.s64 	%rd1, %rd6, %rd8;
	mul.lo.s32 	%r16, %r1, %r9;
	mul.wide.s32 	%rd9, %r16, 4;
	add.s64 	%rd2, %rd7, %rd9;
	mov.b32 	%r17, 0;
	st.global.u32 	[%rd1], %r17;
	setp.lt.s32 	%p2, %r9, 1;
	@%p2 bra 	$L__BB1_11;
	add.s32 	%r2, %r10, -1;
	mul.wide.s32 	%rd10, %r10, 4;
	add.s64 	%rd3, %rd2, %rd10;
	mov.b32 	%r21, 0;
$L__BB1_3:
	mul.wide.u32 	%rd11, %r21, 4;
	add.s64 	%rd12, %rd2, %rd11;
	ld.global.f32 	%f1, [%rd12];
	setp.lt.s32 	%p3, %r21, %r10;
	@%p3 bra 	$L__BB1_5;
	ld.global.f32 	%f3, [%rd3+-4];
	setp.ge.f32 	%p4, %f1, %f3;
	@%p4 bra 	$L__BB1_10;
$L__BB1_5:
	min.s32 	%r23, %r21, %r2;
	setp.lt.s32 	%p5, %r23, 1;
	@%p5 bra 	$L__BB1_9;
	mov.u32 	%r22, %r23;
$L__BB1_7:
	add.s32 	%r6, %r22, -1;
	mul.wide.u32 	%rd13, %r6, 4;
	add.s64 	%rd14, %rd2, %rd13;
	ld.global.f32 	%f2, [%rd14];
	setp.leu.f32 	%p6, %f2, %f1;
	mov.u32 	%r23, %r22;
	@%p6 bra 	$L__BB1_9;
	add.s64 	%rd16, %rd1, %rd13;
	ld.global.u32 	%r20, [%rd16];
	mul.wide.u32 	%rd17, %r22, 4;
	add.s64 	%rd18, %rd1, %rd17;
	st.global.u32 	[%rd18], %r20;
	add.s64 	%rd19, %rd2, %rd17;
	st.global.f32 	[%rd19], %f2;
	setp.gt.u32 	%p7, %r22, 1;
	mov.b32 	%r23, 0;
	mov.u32 	%r22, %r6;
	@%p7 bra 	$L__BB1_7;
$L__BB1_9:
	mul.wide.s32 	%rd20, %r23, 4;
	add.s64 	%rd21, %rd1, %rd20;
	st.global.u32 	[%rd21], %r21;
	add.s64 	%rd22, %rd2, %rd20;
	st.global.f32 	[%rd22], %f1;
$L__BB1_10:
	add.s32 	%r21, %r21, 1;
	setp.ne.s32 	%p8, %r21, %r9;
	@%p8 bra 	$L__BB1_3;
$L__BB1_11:
	ret;

}
	// .globl	_Z28compute_and_copy_root_squareiiiPf
.visible .entry _Z28compute_and_copy_root_squareiiiPf(
	.param .u32 _Z28compute_and_copy_root_squareiiiPf_param_0,
	.param .u32 _Z28compute_and_copy_root_squareiiiPf_param_1,
	.param .u32 _Z28compute_and_copy_root_squareiiiPf_param_2,
	.param .u64 .ptr .align 1 _Z28compute_and_copy_root_squareiiiPf_param_3
)
{
	.reg .pred 	%p<4>;
	.reg .b32 	%r<14>;
	.reg .b32 	%f<3>;
	.reg .b64 	%rd<5>;

	ld.param.u32 	%r4, [_Z28compute_and_copy_root_squareiiiPf_param_1];
	ld.param.u32 	%r5, [_Z28compute_and_copy_root_squareiiiPf_param_2];
	ld.param.u64 	%rd1, [_Z28compute_and_copy_root_squareiiiPf_param_3];
	mov.u32 	%r6, %ctaid.x;
	mov.u32 	%r7, %ntid.x;
	mov.u32 	%r8, %tid.x;
	mad.lo.s32 	%r1, %r6, %r7, %r8;
	mov.u32 	%r9, %ctaid.y;
	mov.u32 	%r10, %ntid.y;
	mov.u32 	%r11, %tid.y;
	mad.lo.s32 	%r12, %r9, %r10, %r11;
	setp.ge.s32 	%p1, %r1, %r4;
	setp.ge.s32 	%p2, %r12, %r5;
	or.pred  	%p3, %p1, %p2;
	@%p3 bra 	$L__BB2_2;
	cvta.to.global.u64 	%rd2, %rd1;
	mad.lo.s32 	%r13, %r5, %r1, %r12;
	mul.wide.s32 	%rd3, %r13, 4;
	add.s64 	%rd4, %rd2, %rd3;
	ld.global.f32 	%f1, [%rd4];
	sqrt.rn.f32 	%f2, %f1;
	st.global.f32 	[%rd4], %f2;
$L__BB2_2:
	ret;

}


// ===== COMPILED SASS (sm_100) =====

	.target	sm_100

	.elftype	@"ET_EXEC"


//--------------------- .note.nv.tkinfo           --------------------------
	.section	.note.nv.tkinfo,"",@"SHT_NOTE"
	.sectionflags	@"SHF_NOTE_NV_TKINFO"
	.tkinfo
        /*0018*/ 	.word	0x00000002
        /*0030*/ 	.string	""
        /*0030*/ 	.string	"ptxas"
        /*0030*/ 	.string	"Cuda compilation tools, release 13.0, V13.0.88"
        /*0030*/ 	.string	"Build cuda_13.0.r13.0/compiler.36424714_0"
        /*0030*/ 	.string	"-arch sm_100 -m 64 "



//--------------------- .note.nv.cuinfo           --------------------------
	.section	.note.nv.cuinfo,"",@"SHT_NOTE"
	.sectionflags	@"SHF_NOTE_NV_CUINFO"
        /*0018*/ 	.short	0x0002
        /*001a*/ 	.short	0x0064
        /*001c*/ 	.short	0x0082
	.zero		2


//--------------------- .nv.info                  --------------------------
	.section	.nv.info,"",@"SHT_CUDA_INFO"
	.align	4


	//----- nvinfo : EIATTR_REGCOUNT
	.align		4
        /*0000*/ 	.byte	0x04, 0x2f
        /*0002*/ 	.short	(.L_1 - .L_0)
	.align		4
.L_0:
        /*0004*/ 	.word	index@(_Z24compute_squared_distancePKfiS0_iiPf)
        /*0008*/ 	.word	0x00000020


	//----- nvinfo : EIATTR_FRAME_SIZE
	.align		4
.L_1:
        /*000c*/ 	.byte	0x04, 0x11
        /*000e*/ 	.short	(.L_3 - .L_2)
	.align		4
.L_2:
        /*0010*/ 	.word	index@(_Z24compute_squared_distancePKfiS0_iiPf)
        /*0014*/ 	.word	0x00000000


	//----- nvinfo : EIATTR_REGCOUNT
	.align		4
.L_3:
        /*0018*/ 	.byte	0x04, 0x2f
        /*001a*/ 	.short	(.L_5 - .L_4)
	.align		4
.L_4:
        /*001c*/ 	.word	index@(_Z14insertion_sortiiiPiPf)
        /*0020*/ 	.word	0x00000018


	//----- nvinfo : EIATTR_FRAME_SIZE
	.align		4
.L_5:
        /*0024*/ 	.byte	0x04, 0x11
        /*0026*/ 	.short	(.L_7 - .L_6)
	.align		4
.L_6:
        /*0028*/ 	.word	index@(_Z14insertion_sortiiiPiPf)
        /*002c*/ 	.word	0x00000000


	//----- nvinfo : EIATTR_REGCOUNT
	.align		4
.L_7:
        /*0030*/ 	.byte	0x04, 0x2f
        /*0032*/ 	.short	(.L_9 - .L_8)
	.align		4
.L_8:
        /*0034*/ 	.word	index@(_Z28compute_and_copy_root_squareiiiPf)
        /*0038*/ 	.word	0x0000000c


	//----- nvinfo : EIATTR_FRAME_SIZE
	.align		4
.L_9:
        /*003c*/ 	.byte	0x04, 0x11
        /*003e*/ 	.short	(.L_11 - .L_10)
	.align		4
.L_10:
        /*0040*/ 	.word	index@($__internal_0_$__cuda_sm20_sqrt_rn_f32_slowpath)
        /*0044*/ 	.word	0x00000000


	//----- nvinfo : EIATTR_FRAME_SIZE
	.align		4
.L_11:
        /*0048*/ 	.byte	0x04, 0x11
        /*004a*/ 	.short	(.L_13 - .L_12)
	.align		4
.L_12:
        /*004c*/ 	.word	index@(_Z28compute_and_copy_root_squareiiiPf)
        /*0050*/ 	.word	0x00000000


	//----- nvinfo : EIATTR_MIN_STACK_SIZE
	.align		4
.L_13:
        /*0054*/ 	.byte	0x04, 0x12
        /*0056*/ 	.short	(.L_15 - .L_14)
	.align		4
.L_14:
        /*0058*/ 	.word	index@(_Z28compute_and_copy_root_squareiiiPf)
        /*005c*/ 	.word	0x00000000


	//----- nvinfo : EIATTR_MIN_STACK_SIZE
	.align		4
.L_15:
        /*0060*/ 	.byte	0x04, 0x12
        /*0062*/ 	.short	(.L_17 - .L_16)
	.align		4
.L_16:
        /*0064*/ 	.word	index@(_Z14insertion_sortiiiPiPf)
        /*0068*/ 	.word	0x00000000


	//----- nvinfo : EIATTR_MIN_STACK_SIZE
	.align		4
.L_17:
        /*006c*/ 	.byte	0x04, 0x12
        /*006e*/ 	.short	(.L_19 - .L_18)
	.align		4
.L_18:
        /*0070*/ 	.word	index@(_Z24compute_squared_distancePKfiS0_iiPf)
        /*0074*/ 	.word	0x00000000
.L_19:


//--------------------- .nv.compat                --------------------------
	.section	.nv.compat,"",@"SHT_CUDA_COMPAT_INFO"
	.align	4
        /*0000*/ 	.byte	0x02, 0x09, 0x00, 0x00, 0x02, 0x02, 0x01, 0x00, 0x02, 0x05, 0x05, 0x00, 0x03, 0x07, 0x01, 0x01
        /*0010*/ 	.byte	0x02, 0x03, 0x00, 0x00, 0x02, 0x06, 0x01, 0x00, 0x04, 0x0b, 0x08, 0x00, 0x01, 0x00, 0x00, 0x00
        /*0020*/ 	.byte	0x00, 0x00, 0x00, 0x00


//--------------------- .nv.info._Z28compute_and_copy_root_squareiiiPf --------------------------
	.section	.nv.info._Z28compute_and_copy_root_squareiiiPf,"",@"SHT_CUDA_INFO"
	.sectionflags	@""
	.align	4


	//----- nvinfo : EIATTR_CUDA_API_VERSION
	.align		4
        /*0000*/ 	.byte	0x04, 0x37
        /*0002*/ 	.short	(.L_21 - .L_20)
.L_20:
        /*0004*/ 	.word	0x00000082


	//----- nvinfo : EIATTR_KPARAM_INFO
	.align		4
.L_21:
        /*0008*/ 	.byte	0x04, 0x17
        /*000a*/ 	.short	(.L_23 - .L_22)
.L_22:
        /*000c*/ 	.word	0x00000000
        /*0010*/ 	.short	0x0003
        /*0012*/ 	.short	0x0010
        /*0014*/ 	.byte	0x00, 0xf5, 0x21, 0x00


	//----- nvinfo : EIATTR_KPARAM_INFO
	.align		4
.L_23:
        /*0018*/ 	.byte	0x04, 0x17
        /*001a*/ 	.short	(.L_25 - .L_24)
.L_24:
        /*001c*/ 	.word	0x00000000
        /*0020*/ 	.short	0x0002
        /*0022*/ 	.short	0x0008
        /*0024*/ 	.byte	0x00, 0xf0, 0x11, 0x00


	//----- nvinfo : EIATTR_KPARAM_INFO
	.align		4
.L_25:
        /*0028*/ 	.byte	0x04, 0x17
        /*002a*/ 	.short	(.L_27 - .L_26)
.L_26:
        /*002c*/ 	.word	0x00000000
        /*0030*/ 	.short	0x0001
        /*0032*/ 	.short	0x0004
        /*0034*/ 	.byte	0x00, 0xf0, 0x11, 0x00


	//----- nvinfo : EIATTR_KPARAM_INFO
	.align		4
.L_27:
        /*0038*/ 	.byte	0x04, 0x17
        /*003a*/ 	.short	(.L_29 - .L_28)
.L_28:
        /*003c*/ 	.word	0x00000000
        /*0040*/ 	.short	0x0000
        /*0042*/ 	.short	0x0000
        /*0044*/ 	.byte	0x00, 0xf0, 0x11, 0x00


	//----- nvinfo : EIATTR_SPARSE_MMA_MASK
	.align		4
.L_29:
        /*0048*/ 	.byte	0x03, 0x50
        /*004a*/ 	.short	0x0000


	//----- nvinfo : EIATTR_MAXREG_COUNT
	.align		4
        /*004c*/ 	.byte	0x03, 0x1b
        /*004e*/ 	.short	0x00ff


	//----- nvinfo : EIATTR_MERCURY_ISA_VERSION
	.align		4
        /*0050*/ 	.byte	0x03, 0x5f
        /*0052*/ 	.short	0x0101


	//----- nvinfo : EIATTR_VRC_CTA_INIT_COUNT
	.align		4
        /*0054*/ 	.byte	0x02, 0x4a
	.zero		1
	.zero		1


	//----- nvinfo : EIATTR_EXIT_INSTR_OFFSETS
	.align		4
        /*0058*/ 	.byte	0x04, 0x1c
        /*005a*/ 	.short	(.L_31 - .L_30)


	//   ....[0]....
.L_30:
        /*005c*/ 	.word	0x000000d0


	//   ....[1]....
        /*0060*/ 	.word	0x00000220


	//----- nvinfo : EIATTR_CRS_STACK_SIZE
	.align		4
.L_31:
        /*0064*/ 	.byte	0x04, 0x1e
        /*0066*/ 	.short	(.L_33 - .L_32)
.L_32:
        /*0068*/ 	.word	0x00000000


	//----- nvinfo : EIATTR_CBANK_PARAM_SIZE
	.align		4
.L_33:
        /*006c*/ 	.byte	0x03, 0x19
        /*006e*/ 	.short	0x0018


	//----- nvinfo : EIATTR_PARAM_CBANK
	.align		4
        /*0070*/ 	.byte	0x04, 0x0a
        /*0072*/ 	.short	(.L_35 - .L_34)
	.align		4
.L_34:
        /*0074*/ 	.word	index@(.nv.constant0._Z28compute_and_copy_root_squareiiiPf)
        /*0078*/ 	.short	0x0380
        /*007a*/ 	.short	0x0018


	//----- nvinfo : EIATTR_SW_WAR
	.align		4
.L_35:
        /*007c*/ 	.byte	0x04, 0x36
        /*007e*/ 	.short	(.L_37 - .L_36)
.L_36:
        /*0080*/ 	.word	0x00000008
.L_37:


//--------------------- .nv.info._Z14insertion_sortiiiPiPf --------------------------
	.section	.nv.info._Z14insertion_sortiiiPiPf,"",@"SHT_CUDA_INFO"
	.sectionflags	@""
	.align	4


	//----- nvinfo : EIATTR_CUDA_API_VERSION
	.align		4
        /*0000*/ 	.byte	0x04, 0x37
        /*0002*/ 	.short	(.L_39 - .L_38)
.L_38:
        /*0004*/ 	.word	0x00000082


	//----- nvinfo : EIATTR_KPARAM_INFO
	.align		4
.L_39:
        /*0008*/ 	.byte	0x04, 0x17
        /*000a*/ 	.short	(.L_41 - .L_40)
.L_40:
        /*000c*/ 	.word	0x00000000
        /*0010*/ 	.short	0x0004
        /*0012*/ 	.short	0x0018
        /*0014*/ 	.byte	0x00, 0xf5, 0x21, 0x00


	//----- nvinfo : EIATTR_KPARAM_INFO
	.align		4
.L_41:
        /*0018*/ 	.byte	0x04, 0x17
        /*001a*/ 	.short	(.L_43 - .L_42)
.L_42:
        /*001c*/ 	.word	0x00000000
        /*0020*/ 	.short	0x0003
        /*0022*/ 	.short	0x0010
        /*0024*/ 	.byte	0x00, 0xf5, 0x21, 0x00


	//----- nvinfo : EIATTR_KPARAM_INFO
	.align		4
.L_43:
        /*0028*/ 	.byte	0x04, 0x17
        /*002a*/ 	.short	(.L_45 - .L_44)
.L_44:
        /*002c*/ 	.word	0x00000000
        /*0030*/ 	.short	0x0002
        /*0032*/ 	.short	0x0008
        /*0034*/ 	.byte	0x00, 0xf0, 0x11, 0x00


	//----- nvinfo : EIATTR_KPARAM_INFO
	.align		4
.L_45:
        /*0038*/ 	.byte	0x04, 0x17
        /*003a*/ 	.short	(.L_47 - .L_46)
.L_46:
        /*003c*/ 	.word	0x00000000
        /*0040*/ 	.short	0x0001
        /*0042*/ 	.short	0x0004
        /*0044*/ 	.byte	0x00, 0xf0, 0x11, 0x00


	//----- nvinfo : EIATTR_KPARAM_INFO
	.align		4
.L_47:
        /*0048*/ 	.byte	0x04, 0x17
        /*004a*/ 	.short	(.L_49 - .L_48)
.L_48:
        /*004c*/ 	.word	0x00000000
        /*0050*/ 	.short	0x0000
        /*0052*/ 	.short	0x0000
        /*0054*/ 	.byte	0x00, 0xf0, 0x11, 0x00


	//----- nvinfo : EIATTR_SPARSE_MMA_MASK
	.align		4
.L_49:
        /*0058*/ 	.byte	0x03, 0x50
        /*005a*/ 	.short	0x0000


	//----- nvinfo : EIATTR_MAXREG_COUNT
	.align		4
        /*005c*/ 	.byte	0x03, 0x1b
        /*005e*/ 	.short	0x00ff


	//----- nvinfo : EIATTR_MERCURY_ISA_VERSION
	.align		4
        /*0060*/ 	.byte	0x03, 0x5f
        /*0062*/ 	.short	0x0101


	//----- nvinfo : EIATTR_VRC_CTA_INIT_COUNT
	.align		4
        /*0064*/ 	.byte	0x02, 0x4a
	.zero		1
	.zero		1


	//----- nvinfo : EIATTR_EXIT_INSTR_OFFSETS
	.align		4
        /*0068*/ 	.byte	0x04, 0x1c
        /*006a*/ 	.short	(.L_51 - .L_50)


	//   ....[0]....
.L_50:
        /*006c*/ 	.word	0x00000070


	//   ....[1]....
        /*0070*/ 	.word	0x00000130


	//   ....[2]....
        /*0074*/ 	.word	0x000003f0


	//----- nvinfo : EIATTR_CRS_STACK_SIZE
	.align		4
.L_51:
        /*0078*/ 	.byte	0x04, 0x1e
        /*007a*/ 	.short	(.L_53 - .L_52)
.L_52:
        /*007c*/ 	.word	0x00000000


	//----- nvinfo : EIATTR_CBANK_PARAM_SIZE
	.align		4
.L_53:
        /*0080*/ 	.byte	0x03, 0x19
        /*0082*/ 	.short	0x0020


	//----- nvinfo : EIATTR_PARAM_CBANK
	.align		4
        /*0084*/ 	.byte	0x04, 0x0a
        /*0086*/ 	.short	(.L_55 - .L_54)
	.align		4
.L_54:
        /*0088*/ 	.word	index@(.nv.constant0._Z14insertion_sortiiiPiPf)
        /*008c*/ 	.short	0x0380
        /*008e*/ 	.short	0x0020


	//----- nvinfo : EIATTR_SW_WAR
	.align		4
.L_55:
        /*0090*/ 	.byte	0x04, 0x36
        /*0092*/ 	.short	(.L_57 - .L_56)
.L_56:
        /*0094*/ 	.word	0x00000008
.L_57:


//--------------------- .nv.info._Z24compute_squared_distancePKfiS0_iiPf --------------------------
	.section	.nv.info._Z24compute_squared_distancePKfiS0_iiPf,"",@"SHT_CUDA_INFO"
	.sectionflags	@""
	.align	4


	//----- nvinfo : EIATTR_CUDA_API_VERSION
	.align		4
        /*0000*/ 	.byte	0x04, 0x37
        /*0002*/ 	.short	(.L_59 - .L_58)
.L_58:
        /*0004*/ 	.word	0x00000082


	//----- nvinfo : EIATTR_KPARAM_INFO
	.align		4
.L_59:
        /*0008*/ 	.byte	0x04, 0x17
        /*000a*/ 	.short	(.L_61 - .L_60)
.L_60:
        /*000c*/ 	.word	0x00000000
        /*0010*/ 	.short	0x0005
        /*0012*/ 	.short	0x0020
        /*0014*/ 	.byte	0x00, 0xf5, 0x21, 0x00


	//----- nvinfo : EIATTR_KPARAM_INFO
	.align		4
.L_61:
        /*0018*/ 	.byte	0x04, 0x17
        /*001a*/ 	.short	(.L_63 - .L_62)
.L_62:
        /*001c*/ 	.word	0x00000000
        /*0020*/ 	.short	0x0004
        /*0022*/ 	.short	0x001c
        /*0024*/ 	.byte	0x00, 0xf0, 0x11, 0x00


	//----- nvinfo : EIATTR_KPARAM_INFO
	.align		4
.L_63:
        /*0028*/ 	.byte	0x04, 0x17
        /*002a*/ 	.short	(.L_65 - .L_64)
.L_64:
        /*002c*/ 	.word	0x00000000
        /*0030*/ 	.short	0x0003
        /*0032*/ 	.short	0x0018
        /*0034*/ 	.byte	0x00, 0xf0, 0x11, 0x00


	//----- nvinfo : EIATTR_KPARAM_INFO
	.align		4
.L_65:
        /*0038*/ 	.byte	0x04, 0x17
        /*003a*/ 	.short	(.L_67 - .L_66)
.L_66:
        /*003c*/ 	.word	0x00000000
        /*0040*/ 	.short	0x0002
        /*0042*/ 	.short	0x0010
        /*0044*/ 	.byte	0x00, 0xf5, 0x21, 0x00


	//----- nvinfo : EIATTR_KPARAM_INFO
	.align		4
.L_67:
        /*0048*/ 	.byte	0x04, 0x17
        /*004a*/ 	.short	(.L_69 - .L_68)
.L_68:
        /*004c*/ 	.word	0x00000000
        /*0050*/ 	.short	0x0001
        /*0052*/ 	.short	0x0008
        /*0054*/ 	.byte	0x00, 0xf0, 0x11, 0x00


	//----- nvinfo : EIATTR_KPARAM_INFO
	.align		4
.L_69:
        /*0058*/ 	.byte	0x04, 0x17
        /*005a*/ 	.short	(.L_71 - .L_70)
.L_70:
        /*005c*/ 	.word	0x00000000
        /*0060*/ 	.short	0x0000
        /*0062*/ 	.short	0x0000
        /*0064*/ 	.byte	0x00, 0xf5, 0x21, 0x00


	//----- nvinfo : EIATTR_SPARSE_MMA_MASK
	.align		4
.L_71:
        /*0068*/ 	.byte	0x03, 0x50
        /*006a*/ 	.short	0x0000


	//----- nvinfo : EIATTR_MAXREG_COUNT
	.align		4
        /*006c*/ 	.byte	0x03, 0x1b
        /*006e*/ 	.short	0x00ff


	//----- nvinfo : EIATTR_NUM_BARRIERS
	.align		4
        /*0070*/ 	.byte	0x02, 0x4c
        /*0072*/ 	.byte	0x01
	.zero		1


	//----- nvinfo : EIATTR_MERCURY_ISA_VERSION
	.align		4
        /*0074*/ 	.byte	0x03, 0x5f
        /*0076*/ 	.short	0x0101


	//----- nvinfo : EIATTR_VRC_CTA_INIT_COUNT
	.align		4
        /*0078*/ 	.byte	0x02, 0x4a
	.zero		1
	.zero		1


	//----- nvinfo : EIATTR_EXIT_INSTR_OFFSETS
	.align		4
        /*007c*/ 	.byte	0x04, 0x1c
        /*007e*/ 	.short	(.L_73 - .L_72)


	//   ....[0]....
.L_72:
        /*0080*/ 	.word	0x000007a0


	//   ....[1]....
        /*0084*/ 	.word	0x00000850


	//----- nvinfo : EIATTR_CRS_STACK_SIZE
	.align		4
.L_73:
        /*0088*/ 	.byte	0x04, 0x1e
        /*008a*/ 	.short	(.L_75 - .L_74)
.L_74:
        /*008c*/ 	.word	0x00000000


	//----- nvinfo : EIATTR_CBANK_PARAM_SIZE
	.align		4
.L_75:
        /*0090*/ 	.byte	0x03, 0x19
        /*0092*/ 	.short	0x0028


	//----- nvinfo : EIATTR_PARAM_CBANK
	.align		4
        /*0094*/ 	.byte	0x04, 0x0a
        /*0096*/ 	.short	(.L_77 - .L_76)
	.align		4
.L_76:
        /*0098*/ 	.word	index@(.nv.constant0._Z24compute_squared_distancePKfiS0_iiPf)
        /*009c*/ 	.short	0x0380
        /*009e*/ 	.short	0x0028


	//----- nvinfo : EIATTR_SW_WAR
	.align		4
.L_77:
        /*00a0*/ 	.byte	0x04, 0x36
        /*00a2*/ 	.short	(.L_79 - .L_78)
.L_78:
        /*00a4*/ 	.word	0x00000008
.L_79:


//--------------------- .nv.callgraph             --------------------------
	.section	.nv.callgraph,"",@"SHT_CUDA_CALLGRAPH"
	.align	4
	.sectionentsize	8
	.align		4
        /*0000*/ 	.word	0x00000000
	.align		4
        /*0004*/ 	.word	0xffffffff
	.align		4
        /*0008*/ 	.word	0x00000000
	.align		4
        /*000c*/ 	.word	0xfffffffe
	.align		4
        /*0010*/ 	.word	0x00000000
	.align		4
        /*0014*/ 	.word	0xfffffffd
	.align		4
        /*0018*/ 	.word	0x00000000
	.align		4
        /*001c*/ 	.word	0xfffffffc


//--------------------- .text._Z28compute_and_copy_root_squareiiiPf --------------------------
	.section	.text._Z28compute_and_copy_root_squareiiiPf,"ax",@progbits
	.align	128
        .global         _Z28compute_and_copy_root_squareiiiPf
        .type           _Z28compute_and_copy_root_squareiiiPf,@function
        .size           _Z28compute_and_copy_root_squareiiiPf,(.L_x_23 - _Z28compute_and_copy_root_squareiiiPf)
        .other          _Z28compute_and_copy_root_squareiiiPf,@"STO_CUDA_ENTRY STV_DEFAULT"
_Z28compute_and_copy_root_squareiiiPf:
.text._Z28compute_and_copy_root_squareiiiPf:
[----:B------:R-:W-:Y:S01]  /*0000*/  LDC R1, c[0x0][0x37c] ;  /* 0x0000df00ff017b82 */ /* 0x000fe20000000800 */
[----:B------:R-:W0:Y:S07]  /*0010*/  S2R R2, SR_TID.Y ;  /* 0x0000000000027919 */ /* 0x000e2e0000002200 */
[----:B------:R-:W1:Y:S01]  /*0020*/  LDC R0, c[0x0][0x360] ;  /* 0x0000d800ff007b82 */ /* 0x000e620000000800 */
[----:B------:R-:W2:Y:S01]  /*0030*/  LDCU UR6, c[0x0][0x388] ;  /* 0x00007100ff0677ac */ /* 0x000ea20008000800 */
[----:B------:R-:W1:Y:S01]  /*0040*/  S2R R3, SR_TID.X ;  /* 0x0000000000037919 */ /* 0x000e620000002100 */
[----:B------:R-:W3:Y:S05]  /*0050*/  LDCU UR7, c[0x0][0x384] ;  /* 0x00007080ff0777ac */ /* 0x000eea0008000800 */
[----:B------:R-:W0:Y:S08]  /*0060*/  S2UR UR5, SR_CTAID.Y ;  /* 0x00000000000579c3 */ /* 0x000e300000002600 */
[----:B------:R-:W0:Y:S08]  /*0070*/  LDC R5, c[0x0][0x364] ;  /* 0x0000d900ff057b82 */ /* 0x000e300000000800 */
[----:B------:R-:W1:Y:S01]  /*0080*/  S2UR UR4, SR_CTAID.X ;  /* 0x00000000000479c3 */ /* 0x000e620000002500 */
[----:B0-----:R-:W-:-:S05]  /*0090*/  IMAD R5, R5, UR5, R2 ;  /* 0x0000000505057c24 */ /* 0x001fca000f8e0202 */
[----:B--2---:R-:W-:Y:S01]  /*00a0*/  ISETP.GE.AND P0, PT, R5, UR6, PT ;  /* 0x0000000605007c0c */ /* 0x004fe2000bf06270 */
[----:B-1----:R-:W-:-:S05]  /*00b0*/  IMAD R0, R0, UR4, R3 ;  /* 0x0000000400007c24 */ /* 0x002fca000f8e0203 */
[----:B---3--:R-:W-:-:S13]  /*00c0*/  ISETP.GE.OR P0, PT, R0, UR7, P0 ;  /* 0x0000000700007c0c */ /* 0x008fda0008706670 */
[----:B------:R-:W-:Y:S05]  /*00d0*/  @P0 EXIT ;  /* 0x000000000000094d */ /* 0x000fea0003800000 */
[----:B------:R-:W0:Y:S01]  /*00e0*/  LDC.64 R2, c[0x0][0x390] ;  /* 0x0000e400ff027b82 */ /* 0x000e220000000a00 */
[----:B------:R-:W1:Y:S01]  /*00f0*/  LDCU.64 UR4, c[0x0][0x358] ;  /* 0x00006b00ff0477ac */ /* 0x000e620008000a00 */
[----:B------:R-:W-:-:S04]  /*0100*/  IMAD R5, R0, UR6, R5 ;  /* 0x0000000600057c24 */ /* 0x000fc8000f8e0205 */
[----:B0-----:R-:W-:-:S05]  /*0110*/  IMAD.WIDE R2, R5, 0x4, R2 ;  /* 0x0000000405027825 */ /* 0x001fca00078e0202 */
[----:B-1----:R-:W2:Y:S01]  /*0120*/  LDG.E R0, desc[UR4][R2.64] ;  /* 0x0000000402007981 */ /* 0x002ea2000c1e1900 */
[----:B------:R-:W-:Y:S01]  /*0130*/  BSSY.RECONVERGENT B0, `(.L_x_0) ;  /* 0x000000d000007945 */ /* 0x000fe20003800200 */
[----:B--2---:R-:W-:Y:S01]  /*0140*/  IADD3 R4, PT, PT, R0, -0xd000000, RZ ;  /* 0xf300000000047810 */ /* 0x004fe20007ffe0ff */
[----:B------:R0:W1:Y:S03]  /*0150*/  MUFU.RSQ R5, R0 ;  /* 0x0000000000057308 */ /* 0x0000660000001400 */
[----:B------:R-:W-:-:S13]  /*0160*/  ISETP.GT.U32.AND P0, PT, R4, 0x727fffff, PT ;  /* 0x727fffff0400780c */ /* 0x000fda0003f04070 */
[----:B0-----:R-:W-:Y:S05]  /*0170*/  @!P0 BRA `(.L_x_1) ;  /* 0x0000000000108947 */ /* 0x001fea0003800000 */
[----:B------:R-:W-:-:S07]  /*0180*/  MOV R9, 0x1a0 ;  /* 0x000001a000097802 */ /* 0x000fce0000000f00 */
[----:B-1----:R-:W-:Y:S05]  /*0190*/  CALL.REL.NOINC `($__internal_0_$__cuda_sm20_sqrt_rn_f32_slowpath) ;  /* 0x0000000000247944 */ /* 0x002fea0003c00000 */
[----:B------:R-:W-:Y:S01]  /*01a0*/  MOV R5, R0 ;  /* 0x0000000000057202 */ /* 0x000fe20000000f00 */
[----:B------:R-:W-:Y:S06]  /*01b0*/  BRA `(.L_x_2) ;  /* 0x0000000000107947 */ /* 0x000fec0003800000 */
.L_x_1:
[----:B-1----:R-:W-:Y:S01]  /*01c0*/  FMUL.FTZ R7, R0, R5 ;  /* 0x0000000500077220 */ /* 0x002fe20000410000 */
[----:B------:R-:W-:-:S03]  /*01d0*/  FMUL.FTZ R5, R5, 0.5 ;  /* 0x3f00000005057820 */ /* 0x000fc60000410000 */
[----:B------:R-:W-:-:S04]  /*01e0*/  FFMA R0, -R7, R7, R0 ;  /* 0x0000000707007223 */ /* 0x000fc80000000100 */
[----:B------:R-:W-:-:S07]  /*01f0*/  FFMA R5, R0, R5, R7 ;  /* 0x0000000500057223 */ /* 0x000fce0000000007 */
.L_x_2:
[----:B------:R-:W-:Y:S05]  /*0200*/  BSYNC.RECONVERGENT B0 ;  /* 0x0000000000007941 */ /* 0x000fea0003800200 */
.L_x_0:
[----:B------:R-:W-:Y:S01]  /*0210*/  STG.E desc[UR4][R2.64], R5 ;  /* 0x0000000502007986 */ /* 0x000fe2000c101904 */
[----:B------:R-:W-:Y:S05]  /*0220*/  EXIT ;  /* 0x000000000000794d */ /* 0x000fea0003800000 */
        .weak           $__internal_0_$__cuda_sm20_sqrt_rn_f32_slowpath
        .type           $__internal_0_$__cuda_sm20_sqrt_rn_f32_slowpath,@function
        .size           $__internal_0_$__cuda_sm20_sqrt_rn_f32_slowpath,(.L_x_23 - $__internal_0_$__cuda_sm20_sqrt_rn_f32_slowpath)
$__internal_0_$__cuda_sm20_sqrt_rn_f32_slowpath:
[----:B------:R-:W-:-:S13]  /*0230*/  LOP3.LUT P0, RZ, R0, 0x7fffffff, RZ, 0xc0, !PT ;  /* 0x7fffffff00ff7812 */ /* 0x000fda000780c0ff */
[----:B------:R-:W-:Y:S01]  /*0240*/  @!P0 MOV R4, R0 ;  /* 0x0000000000048202 */ /* 0x000fe20000000f00 */
[----:B------:R-:W-:Y:S06]  /*0250*/  @!P0 BRA `(.L_x_3) ;  /* 0x0000000000408947 */ /* 0x000fec0003800000 */
[----:B------:R-:W-:-:S13]  /*0260*/  FSETP.GEU.FTZ.AND P0, PT, R0, RZ, PT ;  /* 0x000000ff0000720b */ /* 0x000fda0003f1e000 */
[----:B------:R-:W-:Y:S01]  /*0270*/  @!P0 MOV R4, 0x7fffffff ;  /* 0x7fffffff00048802 */ /* 0x000fe20000000f00 */
[----:B------:R-:W-:Y:S06]  /*0280*/  @!P0 BRA `(.L_x_3) ;  /* 0x0000000000348947 */ /* 0x000fec0003800000 */
[----:B------:R-:W-:-:S13]  /*0290*/  FSETP.GTU.FTZ.AND P0, PT, |R0|, +INF , PT ;  /* 0x7f8000000000780b */ /* 0x000fda0003f1c200 */
[----:B------:R-:W-:Y:S01]  /*02a0*/  @P0 FADD.FTZ R4, R0, 1 ;  /* 0x3f80000000040421 */ /* 0x000fe20000010000 */
[----:B------:R-:W-:Y:S06]  /*02b0*/  @P0 BRA `(.L_x_3) ;  /* 0x0000000000280947 */ /* 0x000fec0003800000 */
[----:B------:R-:W-:-:S13]  /*02c0*/  FSETP.NEU.FTZ.AND P0, PT, |R0|, +INF , PT ;  /* 0x7f8000000000780b */ /* 0x000fda0003f1d200 */
[----:B------:R-:W-:-:S04]  /*02d0*/  @P0 FFMA R5, R0, 1.84467440737095516160e+19, RZ ;  /* 0x5f80000000050823 */ /* 0x000fc800000000ff */
[----:B------:R-:W0:Y:S02]  /*02e0*/  @P0 MUFU.RSQ R4, R5 ;  /* 0x0000000500040308 */ /* 0x000e240000001400 */
[----:B0-----:R-:W-:Y:S01]  /*02f0*/  @P0 FMUL.FTZ R6, R5, R4 ;  /* 0x0000000405060220 */ /* 0x001fe20000410000 */
[----:B------:R-:W-:Y:S01]  /*0300*/  @P0 FMUL.FTZ R8, R4, 0.5 ;  /* 0x3f00000004080820 */ /* 0x000fe20000410000 */
[----:B------:R-:W-:Y:S02]  /*0310*/  @!P0 MOV R4, R0 ;  /* 0x0000000000048202 */ /* 0x000fe40000000f00 */
[----:B------:R-:W-:-:S04]  /*0320*/  @P0 FADD.FTZ R7, -R6, -RZ ;  /* 0x800000ff06070221 */ /* 0x000fc80000010100 */
[----:B------:R-:W-:-:S04]  /*0330*/  @P0 FFMA R7, R6, R7, R5 ;  /* 0x0000000706070223 */ /* 0x000fc80000000005 */
[----:B------:R-:W-:-:S04]  /*0340*/  @P0 FFMA R7, R7, R8, R6 ;  /* 0x0000000807070223 */ /* 0x000fc80000000006 */
[----:B------:R-:W-:-:S07]  /*0350*/  @P0 FMUL.FTZ R4, R7, 2.3283064365386962891e-10 ;  /* 0x2f80000007040820 */ /* 0x000fce0000410000 */
.L_x_3:
[----:B------:R-:W-:Y:S01]  /*0360*/  HFMA2 R5, -RZ, RZ, 0, 0 ;  /* 0x00000000ff057431 */ /* 0x000fe200000001ff */
[----:B------:R-:W-:Y:S02]  /*0370*/  MOV R0, R4 ;  /* 0x0000000400007202 */ /* 0x000fe40000000f00 */
[----:B------:R-:W-:-:S04]  /*0380*/  MOV R4, R9 ;  /* 0x0000000900047202 */ /* 0x000fc80000000f00 */
[----:B------:R-:W-:Y:S05]  /*0390*/  RET.REL.NODEC R4 `(_Z28compute_and_copy_root_squareiiiPf) ;  /* 0xfffffffc04187950 */ /* 0x000fea0003c3ffff */
.L_x_4:
[----:B------:R-:W-:-:S00]  /*03a0*/  BRA `(.L_x_4) ;  /* 0xfffffffc00fc7947 */ /* 0x000fc0000383ffff */
[----:B------:R-:W-:-:S00]  /*03b0*/  NOP ;  /* 0x0000000000007918 */ /* 0x000fc00000000000 */
        /* <DEDUP_REMOVED lines=12> */
.L_x_23:


//--------------------- .text._Z14insertion_sortiiiPiPf --------------------------
	.section	.text._Z14insertion_sortiiiPiPf,"ax",@progbits
	.align	128
        .global         _Z14insertion_sortiiiPiPf
        .type           _Z14insertion_sortiiiPiPf,@function
        .size           _Z14insertion_sortiiiPiPf,(.L_x_25 - _Z14insertion_sortiiiPiPf)
        .other          _Z14insertion_sortiiiPiPf,@"STO_CUDA_ENTRY STV_DEFAULT"
_Z14insertion_sortiiiPiPf:
.text._Z14insertion_sortiiiPiPf:
[----:B------:R-:W-:Y:S01]  /*0000*/  LDC R1, c[0x0][0x37c] ;  /* 0x0000df00ff017b82 */ /* 0x000fe20000000800 */
[----:B------:R-:W0:Y:S07]  /*0010*/  S2R R3, SR_TID.X ;  /* 0x0000000000037919 */ /* 0x000e2e0000002100 */
[----:B------:R-:W0:Y:S01]  /*0020*/  S2UR UR4, SR_CTAID.X ;  /* 0x00000000000479c3 */ /* 0x000e220000002500 */
[----:B------:R-:W1:Y:S07]  /*0030*/  LDCU UR5, c[0x0][0x384] ;  /* 0x00007080ff0577ac */ /* 0x000e6e0008000800 */
[----:B------:R-:W0:Y:S02]  /*0040*/  LDC R0, c[0x0][0x360] ;  /* 0x0000d800ff007b82 */ /* 0x000e240000000800 */
[----:B0-----:R-:W-:-:S05]  /*0050*/  IMAD R0, R0, UR4, R3 ;  /* 0x0000000400007c24 */ /* 0x001fca000f8e0203 */
[----:B-1----:R-:W-:-:S13]  /*0060*/  ISETP.GE.AND P0, PT, R0, UR5, PT ;  /* 0x0000000500007c0c */ /* 0x002fda000bf06270 */
[----:B------:R-:W-:Y:S05]  /*0070*/  @P0 EXIT ;  /* 0x000000000000094d */ /* 0x000fea0003800000 */
[----:B------:R-:W0:Y:S01]  /*0080*/  LDC R9, c[0x0][0x380] ;  /* 0x0000e000ff097b82 */ /* 0x000e220000000800 */
[----:B------:R-:W1:Y:S07]  /*0090*/  LDCU.64 UR4, c[0x0][0x358] ;  /* 0x00006b00ff0477ac */ /* 0x000e6e0008000a00 */
[----:B------:R-:W2:Y:S08]  /*00a0*/  LDC R11, c[0x0][0x388] ;  /* 0x0000e200ff0b7b82 */ /* 0x000eb00000000800 */
[----:B------:R-:W3:Y:S08]  /*00b0*/  LDC.64 R2, c[0x0][0x390] ;  /* 0x0000e400ff027b82 */ /* 0x000ef00000000a00 */
[----:B------:R-:W4:Y:S01]  /*00c0*/  LDC.64 R6, c[0x0][0x398] ;  /* 0x0000e600ff067b82 */ /* 0x000f220000000a00 */
[----:B0-----:R-:W-:Y:S01]  /*00d0*/  ISETP.GE.AND P0, PT, R9, 0x1, PT ;  /* 0x000000010900780c */ /* 0x001fe20003f06270 */
[----:B--2---:R-:W-:-:S04]  /*00e0*/  IMAD R5, R0, R11, RZ ;  /* 0x0000000b00057224 */ /* 0x004fc800078e02ff */
[----:B---3--:R-:W-:-:S04]  /*00f0*/  IMAD.WIDE R2, R5, 0x4, R2 ;  /* 0x0000000405027825 */ /* 0x008fc800078e0202 */
[----:B------:R-:W-:Y:S01]  /*0100*/  IMAD R5, R0, R9, RZ ;  /* 0x0000000900057224 */ /* 0x000fe200078e02ff */
[----:B-1----:R0:W-:Y:S03]  /*0110*/  STG.E desc[UR4][R2.64], RZ ;  /* 0x000000ff02007986 */ /* 0x0021e6000c101904 */
[----:B----4-:R-:W-:Y:S01]  /*0120*/  IMAD.WIDE R6, R5, 0x4, R6 ;  /* 0x0000000405067825 */ /* 0x010fe200078e0206 */
[----:B------:R-:W-:Y:S06]  /*0130*/  @!P0 EXIT ;  /* 0x000000000000894d */ /* 0x000fec0003800000 */
[----:B------:R-:W-:Y:S01]  /*0140*/  HFMA2 R9, -RZ, RZ, 0, 0 ;  /* 0x00000000ff097431 */ /* 0x000fe200000001ff */
[C---:B------:R-:W-:Y:S01]  /*0150*/  IADD3 R0, PT, PT, R11.reuse, -0x1, RZ ;  /* 0xffffffff0b007810 */ /* 0x040fe20007ffe0ff */
[----:B------:R-:W-:-:S07]  /*0160*/  IMAD.WIDE R4, R11, 0x4, R6 ;  /* 0x000000040b047825 */ /* 0x000fce00078e0206 */
.L_x_11:
[C---:B------:R-:W-:Y:S01]  /*0170*/  IMAD.WIDE.U32 R10, R9.reuse, 0x4, R6 ;  /* 0x00000004090a7825 */ /* 0x040fe200078e0006 */
[----:B------:R-:W1:Y:S04]  /*0180*/  LDCU UR6, c[0x0][0x388] ;  /* 0x00007100ff0677ac */ /* 0x000e680008000800 */
[----:B------:R2:W5:Y:S01]  /*0190*/  LDG.E R19, desc[UR4][R10.64] ;  /* 0x000000040a137981 */ /* 0x000562000c1e1900 */
[----:B------:R-:W-:Y:S01]  /*01a0*/  BSSY.RECONVERGENT B0, `(.L_x_5) ;  /* 0x0000020000007945 */ /* 0x000fe20003800200 */
[----:B-1----:R-:W-:-:S13]  /*01b0*/  ISETP.GE.AND P0, PT, R9, UR6, PT ;  /* 0x0000000609007c0c */ /* 0x002fda000bf06270 */
[----:B--2---:R-:W-:Y:S05]  /*01c0*/  @!P0 BRA `(.L_x_6) ;  /* 0x00000000000c8947 */ /* 0x004fea0003800000 */
[----:B------:R-:W2:Y:S02]  /*01d0*/  LDG.E R8, desc[UR4][R4.64+-0x4] ;  /* 0xfffffc0404087981 */ /* 0x000ea4000c1e1900 */
[----:B--2--5:R-:W-:-:S13]  /*01e0*/  FSETP.GE.AND P0, PT, R19, R8, PT ;  /* 0x000000081300720b */ /* 0x024fda0003f06000 */
[----:B------:R-:W-:Y:S05]  /*01f0*/  @P0 BRA `(.L_x_7) ;  /* 0x0000000000680947 */ /* 0x000fea0003800000 */
.L_x_6:
[----:B------:R-:W-:-:S04]  /*0200*/  VIMNMX R13, PT, PT, R0, R9, PT ;  /* 0x00000009000d7248 */ /* 0x000fc80003fe0100 */
[----:B------:R-:W-:-:S13]  /*0210*/  ISETP.GE.AND P0, PT, R13, 0x1, PT ;  /* 0x000000010d00780c */ /* 0x000fda0003f06270 */
[----:B------:R-:W-:Y:S05]  /*0220*/  @!P0 BRA `(.L_x_8) ;  /* 0x00000000004c8947 */ /* 0x000fea0003800000 */
[----:B------:R-:W-:Y:S01]  /*0230*/  BSSY.RECONVERGENT B1, `(.L_x_8) ;  /* 0x0000012000017945 */ /* 0x000fe20003800200 */
[----:B------:R-:W-:-:S07]  /*0240*/  MOV R17, R13 ;  /* 0x0000000d00117202 */ /* 0x000fce0000000f00 */
.L_x_10:
[----:B------:R-:W-:-:S04]  /*0250*/  VIADD R21, R17, 0xffffffff ;  /* 0xffffffff11157836 */ /* 0x000fc80000000000 */
[----:B-1----:R-:W-:-:S05]  /*0260*/  IMAD.WIDE.U32 R10, R21, 0x4, R6 ;  /* 0x00000004150a7825 */ /* 0x002fca00078e0006 */
[----:B------:R-:W2:Y:S01]  /*0270*/  LDG.E R8, desc[UR4][R10.64] ;  /* 0x000000040a087981 */ /* 0x000ea2000c1e1900 */
[----:B------:R-:W-:Y:S02]  /*0280*/  MOV R13, R17 ;  /* 0x00000011000d7202 */ /* 0x000fe40000000f00 */
[----:B--2--5:R-:W-:-:S13]  /*0290*/  FSETP.GT.AND P0, PT, R8, R19, PT ;  /* 0x000000130800720b */ /* 0x024fda0003f04000 */
[----:B------:R-:W-:Y:S05]  /*02a0*/  @!P0 BRA `(.L_x_9) ;  /* 0x0000000000288947 */ /* 0x000fea0003800000 */
[----:B------:R-:W-:-:S06]  /*02b0*/  IMAD.WIDE.U32 R10, R21, 0x4, R2 ;  /* 0x00000004150a7825 */ /* 0x000fcc00078e0002 */
[----:B------:R-:W2:Y:S01]  /*02c0*/  LDG.E R11, desc[UR4][R10.64] ;  /* 0x000000040a0b7981 */ /* 0x000ea2000c1e1900 */
[C---:B------:R-:W-:Y:S01]  /*02d0*/  IMAD.WIDE.U32 R12, R17.reuse, 0x4, R2 ;  /* 0x00000004110c7825 */ /* 0x040fe200078e0002 */
[----:B------:R-:W-:-:S03]  /*02e0*/  ISETP.GT.U32.AND P0, PT, R17, 0x1, PT ;  /* 0x000000011100780c */ /* 0x000fc60003f04070 */
[----:B------:R-:W-:-:S04]  /*02f0*/  IMAD.WIDE.U32 R14, R17, 0x4, R6 ;  /* 0x00000004110e7825 */ /* 0x000fc800078e0006 */
[----:B------:R-:W-:Y:S01]  /*0300*/  IMAD.MOV.U32 R17, RZ, RZ, R21 ;  /* 0x000000ffff117224 */ /* 0x000fe200078e0015 */
[----:B--2---:R1:W-:Y:S04]  /*0310*/  STG.E desc[UR4][R12.64], R11 ;  /* 0x0000000b0c007986 */ /* 0x0043e8000c101904 */
[----:B------:R1:W-:Y:S01]  /*0320*/  STG.E desc[UR4][R14.64], R8 ;  /* 0x000000080e007986 */ /* 0x0003e2000c101904 */
[----:B------:R-:W-:Y:S05]  /*0330*/  @P0 BRA `(.L_x_10) ;  /* 0xfffffffc00c40947 */ /* 0x000fea000383ffff */
[----:B-1----:R-:W-:-:S07]  /*0340*/  HFMA2 R13, -RZ, RZ, 0, 0 ;  /* 0x00000000ff0d7431 */ /* 0x002fce00000001ff */
.L_x_9:
[----:B------:R-:W-:Y:S05]  /*0350*/  BSYNC.RECONVERGENT B1 ;  /* 0x0000000000017941 */ /* 0x000fea0003800200 */
.L_x_8:
[----:B------:R-:W-:-:S04]  /*0360*/  IMAD.WIDE R10, R13, 0x4, R2 ;  /* 0x000000040d0a7825 */ /* 0x000fc800078e0202 */
[----:B------:R-:W-:Y:S01]  /*0370*/  IMAD.WIDE R12, R13, 0x4, R6 ;  /* 0x000000040d0c7825 */ /* 0x000fe200078e0206 */
[----:B------:R1:W-:Y:S04]  /*0380*/  STG.E desc[UR4][R10.64], R9 ;  /* 0x000000090a007986 */ /* 0x0003e8000c101904 */
[----:B-----5:R1:W-:Y:S02]  /*0390*/  STG.E desc[UR4][R12.64], R19 ;  /* 0x000000130c007986 */ /* 0x0203e4000c101904 */
.L_x_7:
[----:B------:R-:W-:Y:S05]  /*03a0*/  BSYNC.RECONVERGENT B0 ;  /* 0x0000000000007941 */ /* 0x000fea0003800200 */
.L_x_5:
[----:B------:R-:W2:Y:S01]  /*03b0*/  LDCU UR6, c[0x0][0x380] ;  /* 0x00007000ff0677ac */ /* 0x000ea20008000800 */
[----:B-1----:R-:W-:-:S04]  /*03c0*/  IADD3 R9, PT, PT, R9, 0x1, RZ ;  /* 0x0000000109097810 */ /* 0x002fc80007ffe0ff */
[----:B--2---:R-:W-:-:S13]  /*03d0*/  ISETP.NE.AND P0, PT, R9, UR6, PT ;  /* 0x0000000609007c0c */ /* 0x004fda000bf05270 */
[----:B------:R-:W-:Y:S05]  /*03e0*/  @P0 BRA `(.L_x_11) ;  /* 0xfffffffc00600947 */ /* 0x000fea000383ffff */
[----:B------:R-:W-:Y:S05]  /*03f0*/  EXIT ;  /* 0x000000000000794d */ /* 0x000fea0003800000 */
.L_x_12:
        /* <DEDUP_REMOVED lines=16> */
.L_x_25:


//--------------------- .text._Z24compute_squared_distancePKfiS0_iiPf --------------------------
	.section	.text._Z24compute_squared_distancePKfiS0_iiPf,"ax",@progbits
	.align	128
        .global         _Z24compute_squared_distancePKfiS0_iiPf
        .type           _Z24compute_squared_distancePKfiS0_iiPf,@function
        .size           _Z24compute_squared_distancePKfiS0_iiPf,(.L_x_26 - _Z24compute_squared_distancePKfiS0_iiPf)
        .other          _Z24compute_squared_distancePKfiS0_iiPf,@"STO_CUDA_ENTRY STV_DEFAULT"
_Z24compute_squared_distancePKfiS0_iiPf:
.text._Z24compute_squared_distancePKfiS0_iiPf:
[----:B------:R-:W-:Y:S01]  /*0000*/  LDC R1, c[0x0][0x37c] ;  /* 0x0000df00ff017b82 */ /* 0x000fe20000000800 */
[----:B------:R-:W0:Y:S07]  /*0010*/  S2R R6, SR_CTAID.X ;  /* 0x0000000000067919 */ /* 0x000e2e0000002500 */
[----:B------:R-:W1:Y:S01]  /*0020*/  S2UR UR5, SR_CgaCtaId ;  /* 0x00000000000579c3 */ /* 0x000e620000008800 */
[----:B------:R-:W-:Y:S01]  /*0030*/  UMOV UR4, 0x400 ;  /* 0x0000040000047882 */ /* 0x000fe20000000000 */
[----:B------:R-:W2:Y:S01]  /*0040*/  LDCU UR7, c[0x0][0x39c] ;  /* 0x00007380ff0777ac */ /* 0x000ea20008000800 */
[----:B------:R-:W3:Y:S01]  /*0050*/  S2R R7, SR_CTAID.Y ;  /* 0x0000000000077919 */ /* 0x000ee20000002600 */
[----:B------:R-:W-:Y:S01]  /*0060*/  HFMA2 R4, -RZ, RZ, 0, 0 ;  /* 0x00000000ff047431 */ /* 0x000fe200000001ff */
[----:B------:R-:W4:Y:S01]  /*0070*/  LDCU.64 UR8, c[0x0][0x358] ;  /* 0x00006b00ff0877ac */ /* 0x000f220008000a00 */
[----:B------:R-:W5:Y:S01]  /*0080*/  S2R R3, SR_TID.Y ;  /* 0x0000000000037919 */ /* 0x000f620000002200 */
[----:B------:R-:W4:Y:S01]  /*0090*/  S2R R0, SR_TID.X ;  /* 0x0000000000007919 */ /* 0x000f220000002100 */
[----:B--2---:R-:W-:-:S02]  /*00a0*/  UISETP.GE.AND UP0, UPT, UR7, 0x1, UPT ;  /* 0x000000010700788c */ /* 0x004fc4000bf06270 */
[----:B-1----:R-:W-:Y:S01]  /*00b0*/  ULEA UR6, UR5, UR4, 0x18 ;  /* 0x0000000405067291 */ /* 0x002fe2000f8ec0ff */
[----:B0-----:R-:W-:Y:S02]  /*00c0*/  SHF.L.U32 R6, R6, 0x4, RZ ;  /* 0x0000000406067819 */ /* 0x001fe400000006ff */
[----:B---3--:R-:W-:Y:S02]  /*00d0*/  SHF.L.U32 R7, R7, 0x4, RZ ;  /* 0x0000000407077819 */ /* 0x008fe400000006ff */
[----:B-----5:R-:W-:-:S04]  /*00e0*/  IADD3 R25, PT, PT, R6, R3, RZ ;  /* 0x0000000306197210 */ /* 0x020fc80007ffe0ff */
[----:B------:R0:W-:Y:S01]  /*00f0*/  STS.64 [UR6+0x800], R6 ;  /* 0x00080006ff007988 */ /* 0x0001e20008000a06 */
[----:B----4-:R-:W-:Y:S01]  /*0100*/  IADD3 R24, PT, PT, R7, R0, RZ ;  /* 0x0000000007187210 */ /* 0x010fe20007ffe0ff */
[----:B------:R-:W-:Y:S06]  /*0110*/  BRA.U !UP0, `(.L_x_13) ;  /* 0x0000000508907547 */ /* 0x000fec000b800000 */
[----:B------:R-:W1:Y:S01]  /*0120*/  LDCU UR7, c[0x0][0x398] ;  /* 0x00007300ff0777ac */ /* 0x000e620008000800 */
[----:B------:R-:W2:Y:S01]  /*0130*/  LDC.64 R28, c[0x0][0x380] ;  /* 0x0000e000ff1c7b82 */ /* 0x000ea20000000a00 */
[----:B0-----:R-:W-:Y:S01]  /*0140*/  IADD3 R7, PT, PT, R7, R3, RZ ;  /* 0x0000000307077210 */ /* 0x001fe20007ffe0ff */
[----:B------:R-:W0:Y:S01]  /*0150*/  LDCU UR10, c[0x0][0x388] ;  /* 0x00007100ff0a77ac */ /* 0x000e220008000800 */
[----:B------:R-:W-:Y:S02]  /*0160*/  LEA R23, R3, UR6, 0x6 ;  /* 0x0000000603177c11 */ /* 0x000fe4000f8e30ff */
[----:B------:R-:W-:Y:S01]  /*0170*/  MOV R4, RZ ;  /* 0x000000ff00047202 */ /* 0x000fe20000000f00 */
[----:B------:R-:W-:Y:S02]  /*0180*/  UIADD3 UR4, UPT, UPT, UR4, 0x400, URZ ;  /* 0x0000040004047890 */ /* 0x000fe4000fffe0ff */
[----:B------:R-:W3:Y:S01]  /*0190*/  LDC.64 R26, c[0x0][0x390] ;  /* 0x0000e400ff1a7b82 */ /* 0x000ee20000000a00 */
[----:B------:R-:W-:Y:S01]  /*01a0*/  MOV R2, R0 ;  /* 0x0000000000027202 */ /* 0x000fe20000000f00 */
[----:B------:R-:W4:Y:S01]  /*01b0*/  LDCU UR12, c[0x0][0x388] ;  /* 0x00007100ff0c77ac */ /* 0x000f220008000800 */
[----:B------:R-:W-:Y:S01]  /*01c0*/  LEA R22, R0, R23, 0x2 ;  /* 0x0000001700167211 */ /* 0x000fe200078e10ff */
[----:B------:R-:W-:Y:S01]  /*01d0*/  ULEA UR4, UR5, UR4, 0x18 ;  /* 0x0000000405047291 */ /* 0x000fe2000f8ec0ff */
[----:B------:R-:W2:Y:S01]  /*01e0*/  LDCU UR11, c[0x0][0x39c] ;  /* 0x00007380ff0b77ac */ /* 0x000ea20008000800 */
[----:B-1----:R-:W-:-:S02]  /*01f0*/  ISETP.GE.AND P0, PT, R24, UR7, PT ;  /* 0x0000000718007c0c */ /* 0x002fc4000bf06270 */
[----:B------:R-:W-:Y:S02]  /*0200*/  ISETP.GE.AND P1, PT, R7, UR7, PT ;  /* 0x0000000707007c0c */ /* 0x000fe4000bf26270 */
[----:B------:R-:W-:Y:S02]  /*0210*/  LEA R21, R3, UR4, 0x6 ;  /* 0x0000000403157c11 */ /* 0x000fe4000f8e30ff */
[----:B0-----:R-:W-:Y:S02]  /*0220*/  ISETP.LT.AND P0, PT, R25, UR10, !P0 ;  /* 0x0000000a19007c0c */ /* 0x001fe4000c701270 */
[C---:B------:R-:W-:Y:S02]  /*0230*/  LEA R21, R0.reuse, R21, 0x2 ;  /* 0x0000001500157211 */ /* 0x040fe400078e10ff */
[----:B------:R-:W-:Y:S01]  /*0240*/  LEA R20, R0, UR4, 0x6 ;  /* 0x0000000400147c11 */ /* 0x000fe2000f8e30ff */
[----:B----4-:R-:W-:-:S08]  /*0250*/  UMOV UR4, URZ ;  /* 0x000000ff00047c82 */ /* 0x010fd00008000000 */
.L_x_21:
[----:B--2---:R-:W-:Y:S01]  /*0260*/  ISETP.GE.AND P2, PT, R2, UR11, PT ;  /* 0x0000000b02007c0c */ /* 0x004fe2000bf46270 */
[----:B------:R-:W-:Y:S01]  /*0270*/  UIADD3 UR4, UPT, UPT, UR4, 0x10, URZ ;  /* 0x0000001004047890 */ /* 0x000fe2000fffe0ff */
[----:B------:R-:W-:Y:S01]  /*0280*/  BSSY.RECONVERGENT B0, `(.L_x_14) ;  /* 0x000001d000007945 */ /* 0x000fe20003800200 */
[----:B0-----:R-:W-:Y:S02]  /*0290*/  MOV R8, RZ ;  /* 0x000000ff00087202 */ /* 0x001fe40000000f00 */
[----:B------:R-:W-:-:S08]  /*02a0*/  UISETP.GE.AND UP0, UPT, UR4, UR11, UPT ;  /* 0x0000000b0400728c */ /* 0x000fd0000bf06270 */
[----:B-1--4-:R-:W-:Y:S05]  /*02b0*/  @P2 BRA `(.L_x_15) ;  /* 0x0000000000602947 */ /* 0x012fea0003800000 */
[----:B------:R-:W-:Y:S01]  /*02c0*/  ISETP.GE.AND P2, PT, R25, UR12, PT ;  /* 0x0000000c19007c0c */ /* 0x000fe2000bf46270 */
[----:B------:R-:W-:Y:S01]  /*02d0*/  BSSY.RECONVERGENT B1, `(.L_x_16) ;  /* 0x000000b000017945 */ /* 0x000fe20003800200 */
[----:B------:R-:W-:-:S11]  /*02e0*/  HFMA2 R7, -RZ, RZ, 0, 0 ;  /* 0x00000000ff077431 */ /* 0x000fd600000001ff */
[----:B------:R-:W-:Y:S05]  /*02f0*/  @P2 BRA `(.L_x_17) ;  /* 0x0000000000202947 */ /* 0x000fea0003800000 */
[----:B------:R-:W0:Y:S01]  /*0300*/  S2UR UR6, SR_CgaCtaId ;  /* 0x00000000000679c3 */ /* 0x000e220000008800 */
[----:B------:R-:W-:Y:S02]  /*0310*/  UMOV UR5, 0x400 ;  /* 0x0000040000057882 */ /* 0x000fe40000000000 */
[----:B0-----:R-:W-:-:S09]  /*0320*/  ULEA UR5, UR6, UR5, 0x18 ;  /* 0x0000000506057291 */ /* 0x001fd2000f8ec0ff */
[----:B------:R-:W0:Y:S02]  /*0330*/  LDS R6, [UR5+0x800] ;  /* 0x00080005ff067984 */ /* 0x000e240008000800 */
[----:B0-----:R-:W-:-:S05]  /*0340*/  IADD3 R5, PT, PT, R6, R3, RZ ;  /* 0x0000000306057210 */ /* 0x001fca0007ffe0ff */
[----:B------:R-:W-:-:S04]  /*0350*/  IMAD R5, R5, UR11, R2 ;  /* 0x0000000b05057c24 */ /* 0x000fc8000f8e0202 */
[----:B------:R-:W-:-:S06]  /*0360*/  IMAD.WIDE R6, R5, 0x4, R28 ;  /* 0x0000000405067825 */ /* 0x000fcc00078e021c */
[----:B------:R0:W5:Y:S02]  /*0370*/  LDG.E.CONSTANT R7, desc[UR8][R6.64] ;  /* 0x0000000806077981 */ /* 0x000164000c1e9900 */
.L_x_17:
[----:B------:R-:W-:Y:S05]  /*0380*/  BSYNC.RECONVERGENT B1 ;  /* 0x0000000000017941 */ /* 0x000fea0003800200 */
.L_x_16:
[----:B-----5:R1:W-:Y:S01]  /*0390*/  STS [R22], R7 ;  /* 0x0000000716007388 */ /* 0x0203e20000000800 */
[----:B------:R-:W-:Y:S05]  /*03a0*/  @P1 BRA `(.L_x_18) ;  /* 0x0000000000281947 */ /* 0x000fea0003800000 */
[----:B------:R-:W2:Y:S01]  /*03b0*/  S2UR UR6, SR_CgaCtaId ;  /* 0x00000000000679c3 */ /* 0x000ea20000008800 */
[----:B------:R-:W-:Y:S02]  /*03c0*/  UMOV UR5, 0x400 ;  /* 0x0000040000057882 */ /* 0x000fe40000000000 */
[----:B--2---:R-:W-:-:S09]  /*03d0*/  ULEA UR5, UR6, UR5, 0x18 ;  /* 0x0000000506057291 */ /* 0x004fd2000f8ec0ff */
[----:B0-----:R-:W0:Y:S02]  /*03e0*/  LDS R6, [UR5+0x804] ;  /* 0x00080405ff067984 */ /* 0x001e240008000800 */
[----:B0-----:R-:W-:-:S05]  /*03f0*/  IADD3 R5, PT, PT, R6, R3, RZ ;  /* 0x0000000306057210 */ /* 0x001fca0007ffe0ff */
[----:B------:R-:W-:-:S04]  /*0400*/  IMAD R5, R5, UR11, R2 ;  /* 0x0000000b05057c24 */ /* 0x000fc8000f8e0202 */
[----:B-1-3--:R-:W-:-:S05]  /*0410*/  IMAD.WIDE R6, R5, 0x4, R26 ;  /* 0x0000000405067825 */ /* 0x00afca00078e021a */
[----:B------:R2:W5:Y:S01]  /*0420*/  LDG.E.CONSTANT R8, desc[UR8][R6.64] ;  /* 0x0000000806087981 */ /* 0x000562000c1e9900 */
[----:B------:R-:W-:Y:S05]  /*0430*/  BRA `(.L_x_18) ;  /* 0x0000000000047947 */ /* 0x000fea0003800000 */
.L_x_15:
[----:B------:R4:W-:Y:S02]  /*0440*/  STS [R22], RZ ;  /* 0x000000ff16007388 */ /* 0x0009e40000000800 */
.L_x_18:
[----:B------:R-:W-:Y:S05]  /*0450*/  BSYNC.RECONVERGENT B0 ;  /* 0x0000000000007941 */ /* 0x000fea0003800200 */
.L_x_14:
[----:B-----5:R0:W-:Y:S01]  /*0460*/  STS [R21], R8 ;  /* 0x0000000815007388 */ /* 0x0201e20000000800 */
[----:B------:R-:W-:Y:S01]  /*0470*/  BSSY.RECONVERGENT B0, `(.L_x_19) ;  /* 0x000002b000007945 */ /* 0x000fe20003800200 */
[----:B------:R-:W-:Y:S06]  /*0480*/  BAR.SYNC.DEFER_BLOCKING 0x0 ;  /* 0x0000000000007b1d */ /* 0x000fec0000010000 */
[----:B------:R-:W-:Y:S05]  /*0490*/  @!P0 BRA `(.L_x_20) ;  /* 0x0000000000a08947 */ /* 0x000fea0003800000 */
[----:B------:R-:W-:Y:S04]  /*04a0*/  LDS.128 R12, [R23] ;  /* 0x00000000170c7984 */ /* 0x000fe80000000c00 */
[----:B------:R-:W5:Y:S04]  /*04b0*/  LDS.128 R16, [R20] ;  /* 0x0000000014107984 */ /* 0x000f680000000c00 */
[----:B0-----:R-:W-:Y:S01]  /*04c0*/  LDS.128 R8, [R20+0x10] ;  /* 0x0000100014087984 */ /* 0x001fe20000000c00 */
[----:B-----5:R-:W-:Y:S01]  /*04d0*/  FADD R5, R12, -R16 ;  /* 0x800000100c057221 */ /* 0x020fe20000000000 */
[----:B------:R-:W-:Y:S01]  /*04e0*/  FADD R13, R13, -R17 ;  /* 0x800000110d0d7221 */ /* 0x000fe20000000000 */
[----:B------:R-:W-:-:S02]  /*04f0*/  FADD R14, R14, -R18 ;  /* 0x800000120e0e7221 */ /* 0x000fc40000000000 */
[----:B------:R-:W-:Y:S02]  /*0500*/  FFMA R12, R5, R5, R4 ;  /* 0x00000005050c7223 */ /* 0x000fe40000000004 */
[----:B-12---:R-:W0:Y:S02]  /*0510*/  LDS.128 R4, [R23+0x10] ;  /* 0x0000100017047984 */ /* 0x006e240000000c00 */
[----:B------:R-:W-:Y:S01]  /*0520*/  FFMA R13, R13, R13, R12 ;  /* 0x0000000d0d0d7223 */ /* 0x000fe2000000000c */
[----:B------:R-:W-:Y:S02]  /*0530*/  FADD R12, R15, -R19 ;  /* 0x800000130f0c7221 */ /* 0x000fe40000000000 */
[----:B------:R-:W-:Y:S01]  /*0540*/  LDS.128 R16, [R20+0x20] ;  /* 0x0000200014107984 */ /* 0x000fe20000000c00 */
[----:B------:R-:W-:-:S04]  /*0550*/  FFMA R13, R14, R14, R13 ;  /* 0x0000000e0e0d7223 */ /* 0x000fc8000000000d */
[----:B------:R-:W-:Y:S01]  /*0560*/  FFMA R13, R12, R12, R13 ;  /* 0x0000000c0c0d7223 */ /* 0x000fe2000000000d */
[----:B0-----:R-:W-:Y:S01]  /*0570*/  FADD R4, R4, -R8 ;  /* 0x8000000804047221 */ /* 0x001fe20000000000 */
[----:B------:R-:W-:Y:S01]  /*0580*/  FADD R5, R5, -R9 ;  /* 0x8000000905057221 */ /* 0x000fe20000000000 */
[----:B------:R-:W-:Y:S02]  /*0590*/  FADD R6, R6, -R10 ;  /* 0x8000000a06067221 */ /* 0x000fe40000000000 */
[----:B------:R-:W-:Y:S02]  /*05a0*/  FFMA R4, R4, R4, R13 ;  /* 0x0000000404047223 */ /* 0x000fe4000000000d */
[----:B------:R-:W0:Y:S02]  /*05b0*/  LDS.128 R12, [R23+0x20] ;  /* 0x00002000170c7984 */ /* 0x000e240000000c00 */
[----:B------:R-:W-:Y:S01]  /*05c0*/  FFMA R5, R5, R5, R4 ;  /* 0x0000000505057223 */ /* 0x000fe20000000004 */
[----:B------:R-:W-:-:S02]  /*05d0*/  FADD R4, R7, -R11 ;  /* 0x8000000b07047221 */ /* 0x000fc40000000000 */
        /* <DEDUP_REMOVED lines=9> */
[----:B------:R-:W-:-:S03]  /*0670*/  FADD R12, R15, -R19 ;  /* 0x800000130f0c7221 */ /* 0x000fc60000000000 */
[----:B------:R-:W-:-:S04]  /*0680*/  FFMA R13, R14, R14, R13 ;  /* 0x0000000e0e0d7223 */ /* 0x000fc8000000000d */
[----:B------:R-:W-:Y:S01]  /*0690*/  FFMA R13, R12, R12, R13 ;  /* 0x0000000c0c0d7223 */ /* 0x000fe2000000000d */
[----:B0-----:R-:W-:Y:S01]  /*06a0*/  FADD R4, R4, -R8 ;  /* 0x8000000804047221 */ /* 0x001fe20000000000 */
[----:B------:R-:W-:Y:S01]  /*06b0*/  FADD R8, R5, -R9 ;  /* 0x8000000905087221 */ /* 0x000fe20000000000 */
[----:B------:R-:W-:Y:S02]  /*06c0*/  FADD R6, R6, -R10 ;  /* 0x8000000a06067221 */ /* 0x000fe40000000000 */
[----:B------:R-:W-:Y:S01]  /*06d0*/  FFMA R13, R4, R4, R13 ;  /* 0x00000004040d7223 */ /* 0x000fe2000000000d */
[----:B------:R-:W-:-:S03]  /*06e0*/  FADD R4, R7, -R11 ;  /* 0x8000000b07047221 */ /* 0x000fc60000000000 */
[----:B------:R-:W-:-:S04]  /*06f0*/  FFMA R13, R8, R8, R13 ;  /* 0x00000008080d7223 */ /* 0x000fc8000000000d */
[----:B------:R-:W-:-:S04]  /*0700*/  FFMA R13, R6, R6, R13 ;  /* 0x00000006060d7223 */ /* 0x000fc8000000000d */
[----:B------:R-:W-:-:S07]  /*0710*/  FFMA R4, R4, R4, R13 ;  /* 0x0000000404047223 */ /* 0x000fce000000000d */
.L_x_20:
[----:B------:R-:W-:Y:S05]  /*0720*/  BSYNC.RECONVERGENT B0 ;  /* 0x0000000000007941 */ /* 0x000fea0003800200 */
.L_x_19:
[----:B------:R-:W-:Y:S01]  /*0730*/  BAR.SYNC.DEFER_BLOCKING 0x0 ;  /* 0x0000000000007b1d */ /* 0x000fe20000010000 */
[----:B------:R-:W-:-:S05]  /*0740*/  IADD3 R2, PT, PT, R2, 0x10, RZ ;  /* 0x0000001002027810 */ /* 0x000fca0007ffe0ff */
[----:B------:R-:W-:Y:S05]  /*0750*/  BRA.U !UP0, `(.L_x_21) ;  /* 0xfffffff908c07547 */ /* 0x000fea000b83ffff */
.L_x_13:
[----:B------:R-:W5:Y:S01]  /*0760*/  LDCU UR5, c[0x0][0x398] ;  /* 0x00007300ff0577ac */ /* 0x000f620008000800 */
[----:B------:R-:W1:Y:S01]  /*0770*/  LDCU UR6, c[0x0][0x388] ;  /* 0x00007100ff0677ac */ /* 0x000e620008000800 */
[----:B-----5:R-:W-:-:S04]  /*0780*/  ISETP.GE.AND P0, PT, R24, UR5, PT ;  /* 0x0000000518007c0c */ /* 0x020fc8000bf06270 */
[----:B-1----:R-:W-:-:S13]  /*0790*/  ISETP.GE.OR P0, PT, R25, UR6, P0 ;  /* 0x0000000619007c0c */ /* 0x002fda0008706670 */
[----:B------:R-:W-:Y:S05]  /*07a0*/  @P0 EXIT ;  /* 0x000000000000094d */ /* 0x000fea0003800000 */
[----:B------:R-:W1:Y:S01]  /*07b0*/  S2UR UR5, SR_CgaCtaId ;  /* 0x00000000000579c3 */ /* 0x000e620000008800 */
[----:B------:R-:W-:-:S07]  /*07c0*/  UMOV UR4, 0x400 ;  /* 0x0000040000047882 */ /* 0x000fce0000000000 */
[----:B0-2---:R-:W0:Y:S01]  /*07d0*/  LDC.64 R6, c[0x0][0x3a0] ;  /* 0x0000e800ff067b82 */ /* 0x005e220000000a00 */
[----:B-1----:R-:W-:-:S09]  /*07e0*/  ULEA UR4, UR5, UR4, 0x18 ;  /* 0x0000000405047291 */ /* 0x002fd2000f8ec0ff */
[----:B------:R-:W1:Y:S02]  /*07f0*/  LDS.64 R8, [UR4+0x800] ;  /* 0x00080004ff087984 */ /* 0x000e640008000a00 */
[----:B-1----:R-:W-:Y:S02]  /*0800*/  IADD3 R8, PT, PT, R8, R3, RZ ;  /* 0x0000000308087210 */ /* 0x002fe40007ffe0ff */
[----:B------:R-:W-:-:S05]  /*0810*/  IADD3 R9, PT, PT, R0, R9, RZ ;  /* 0x0000000900097210 */ /* 0x000fca0007ffe0ff */
[----:B------:R-:W-:-:S04]  /*0820*/  IMAD R3, R9, UR6, R8 ;  /* 0x0000000609037c24 */ /* 0x000fc8000f8e0208 */
[----:B0-----:R-:W-:-:S05]  /*0830*/  IMAD.WIDE R2, R3, 0x4, R6 ;  /* 0x0000000403027825 */ /* 0x001fca00078e0206 */
[----:B------:R-:W-:Y:S01]  /*0840*/  STG.E desc[UR8][R2.64], R4 ;  /* 0x0000000402007986 */ /* 0x000fe2000c101908 */
[----:B------:R-:W-:Y:S05]  /*0850*/  EXIT ;  /* 0x000000000000794d */ /* 0x000fea0003800000 */
.L_x_22:
        /* <DEDUP_REMOVED lines=10> */
.L_x_26:


//--------------------- .nv.shared.reserved.0     --------------------------
	.section	.nv.shared.reserved.0,"aw",@nobits
	.weak		__nv_reservedSMEM_offset_0_alias
	.size		__nv_reservedSMEM_offset_0_alias, 0, 64
	.other		__nv_reservedSMEM_offset_0_alias,@"STO_CUDA_RESERVED_SHARED STV_DEFAULT"
__nv_reservedSMEM_offset_0_alias:
	.zero		0
	.zero		64


//--------------------- .nv.shared._Z24compute_squared_distancePKfiS0_iiPf --------------------------
	.section	.nv.shared._Z24compute_squared_distancePKfiS0_iiPf,"aw",@nobits
	.sectionflags	@""
	.align	4
.nv.shared._Z24compute_squared_distancePKfiS0_iiPf:
	.zero		3080


//--------------------- .nv.constant0._Z28compute_and_copy_root_squareiiiPf --------------------------
	.section	.nv.constant0._Z28compute_and_copy_root_squareiiiPf,"a",@progbits
	.sectionflags	@""
	.align	4
.nv.constant0._Z28compute_and_copy_root_squareiiiPf:
	.zero		920


//--------------------- .nv.constant0._Z14insertion_sortiiiPiPf --------------------------
	.section	.nv.constant0._Z14insertion_sortiiiPiPf,"a",@progbits
	.sectionflags	@""
	.align	4
.nv.constant0._Z14insertion_sortiiiPiPf:
	.zero		928


//--------------------- .nv.constant0._Z24compute_squared_distancePKfiS0_iiPf --------------------------
	.section	.nv.constant0._Z24compute_squared_distancePKfiS0_iiPf,"a",@progbits
	.sectionflags	@""
	.align	4
.nv.constant0._Z24compute_squared_distancePKfiS0_iiPf:
	.zero		936


//--------------------- SYMBOLS --------------------------

	.type		.nv.reservedSmem.offset0,@object
	.size		.nv.reservedSmem.offset0,0x4
	.type		.nv.reservedSmem.cap,@object
	.size		.nv.reservedSmem.cap,0x4
